	.headerflags	@"EF_CUDA_TEXMODE_UNIFIED EF_CUDA_64BIT_ADDRESS EF_CUDA_ACCELERATORS EF_CUDA_SM90 EF_CUDA_VIRTUAL_SM(EF_CUDA_SM90)"
	.elftype	@"ET_EXEC"


//--------------------- .nv.info                  --------------------------
	.section	.nv.info,"",@"SHT_CUDA_INFO"
	.align	4


	//----- nvinfo : EIATTR_REGCOUNT
	.align		4
        /*0000*/ 	.byte	0x04, 0x2f
        /*0002*/ 	.short	(.L_1 - .L_0)
	.align		4
.L_0:
        /*0004*/ 	.word	index@(triton_poi_fused_convolution_33)
        /*0008*/ 	.word	0x0000000a


	//----- nvinfo : EIATTR_MIN_STACK_SIZE
	.align		4
.L_1:
        /*000c*/ 	.byte	0x04, 0x12
        /*000e*/ 	.short	(.L_3 - .L_2)
	.align		4
.L_2:
        /*0010*/ 	.word	index@(triton_poi_fused_convolution_33)
        /*0014*/ 	.word	0x00000000


	//----- nvinfo : EIATTR_FRAME_SIZE
	.align		4
.L_3:
        /*0018*/ 	.byte	0x04, 0x11
        /*001a*/ 	.short	(.L_5 - .L_4)
	.align		4
.L_4:
        /*001c*/ 	.word	index@(triton_poi_fused_convolution_33)
        /*0020*/ 	.word	0x00000000


	//----- nvinfo : EIATTR_MIN_STACK_SIZE
	.align		4
.L_5:
        /*0024*/ 	.byte	0x04, 0x12
        /*0026*/ 	.short	(.L_7 - .L_6)
	.align		4
.L_6:
        /*0028*/ 	.word	index@(triton_poi_fused_convolution_33)
        /*002c*/ 	.word	0x00000000
.L_7:


//--------------------- .nv.info.triton_poi_fused_convolution_33 --------------------------
	.section	.nv.info.triton_poi_fused_convolution_33,"",@"SHT_CUDA_INFO"
	.sectionflags	@""
	.align	4


	//----- nvinfo : EIATTR_CUDA_API_VERSION
	.align		4
        /*0000*/ 	.byte	0x04, 0x37
        /*0002*/ 	.short	(.L_9 - .L_8)
.L_8:
        /*0004*/ 	.word	0x0000007c


	//----- nvinfo : EIATTR_KPARAM_INFO
	.align		4
.L_9:
        /*0008*/ 	.byte	0x04, 0x17
        /*000a*/ 	.short	(.L_11 - .L_10)
.L_10:
        /*000c*/ 	.word	0x00000000
        /*0010*/ 	.short	0x0002
        /*0012*/ 	.short	0x0010
        /*0014*/ 	.byte	0x00, 0xf0, 0x11, 0x00


	//----- nvinfo : EIATTR_KPARAM_INFO
	.align		4
.L_11:
        /*0018*/ 	.byte	0x04, 0x17
        /*001a*/ 	.short	(.L_13 - .L_12)
.L_12:
        /*001c*/ 	.word	0x00000000
        /*0020*/ 	.short	0x0001
        /*0022*/ 	.short	0x0008
        /*0024*/ 	.byte	0x00, 0xf4, 0x21, 0x00


	//----- nvinfo : EIATTR_KPARAM_INFO
	.align		4
.L_13:
        /*0028*/ 	.byte	0x04, 0x17
        /*002a*/ 	.short	(.L_15 - .L_14)
.L_14:
        /*002c*/ 	.word	0x00000000
        /*0030*/ 	.short	0x0000
        /*0032*/ 	.short	0x0000
        /*0034*/ 	.byte	0x00, 0xf4, 0x21, 0x00


	//----- nvinfo : EIATTR_SPARSE_MMA_MASK
	.align		4
.L_15:
        /*0038*/ 	.byte	0x03, 0x50
        /*003a*/ 	.short	0x0000


	//----- nvinfo : EIATTR_MAXREG_COUNT
	.align		4
        /*003c*/ 	.byte	0x03, 0x1b
        /*003e*/ 	.short	0x00ff


	//----- nvinfo : EIATTR_EXIT_INSTR_OFFSETS
	.align		4
        /*0040*/ 	.byte	0x04, 0x1c
        /*0042*/ 	.short	(.L_17 - .L_16)


	//   ....[0]....
.L_16:
        /*0044*/ 	.word	0x000000d0


	//----- nvinfo : EIATTR_REQNTID
	.align		4
.L_17:
        /*0048*/ 	.byte	0x04, 0x10
        /*004a*/ 	.short	(.L_19 - .L_18)
.L_18:
        /*004c*/ 	.word	0x00000080
        /*0050*/ 	.word	0x00000001
        /*0054*/ 	.word	0x00000001


	//----- nvinfo : EIATTR_CBANK_PARAM_SIZE
	.align		4
.L_19:
        /*0058*/ 	.byte	0x03, 0x19
        /*005a*/ 	.short	0x0014


	//----- nvinfo : EIATTR_PARAM_CBANK
	.align		4
        /*005c*/ 	.byte	0x04, 0x0a
        /*005e*/ 	.short	(.L_21 - .L_20)
	.align		4
.L_20:
        /*0060*/ 	.word	index@(.nv.constant0.triton_poi_fused_convolution_33)
        /*0064*/ 	.short	0x0210
        /*0066*/ 	.short	0x0014


	//----- nvinfo : EIATTR_SW_WAR
	.align		4
.L_21:
        /*0068*/ 	.byte	0x04, 0x36
        /*006a*/ 	.short	(.L_23 - .L_22)
.L_22:
        /*006c*/ 	.word	0x00000008
.L_23:


//--------------------- .nv.callgraph             --------------------------
	.section	.nv.callgraph,"",@"SHT_CUDA_CALLGRAPH"
	.align	4
	.sectionentsize	8
	.align		4
        /*0000*/ 	.word	0x00000000
	.align		4
        /*0004*/ 	.word	0xffffffff
	.align		4
        /*0008*/ 	.word	0x00000000
	.align		4
        /*000c*/ 	.word	0xfffffffe
	.align		4
        /*0010*/ 	.word	0x00000000
	.align		4
        /*0014*/ 	.word	0xfffffffd
	.align		4
        /*0018*/ 	.word	0x00000000
	.align		4
        /*001c*/ 	.word	0xfffffffc


//--------------------- .text.triton_poi_fused_convolution_33 --------------------------
	.section	.text.triton_poi_fused_convolution_33,"ax",@progbits
	.align	128
        .global         triton_poi_fused_convolution_33
        .type           triton_poi_fused_convolution_33,@function
        .size           triton_poi_fused_convolution_33,(.L_x_1 - triton_poi_fused_convolution_33)
        .other          triton_poi_fused_convolution_33,@"STO_CUDA_ENTRY STV_DEFAULT"
triton_poi_fused_convolution_33:
.text.triton_poi_fused_convolution_33:
[----:B------:R-:W-:Y:S01]  /*0000*/  LDC R1, c[0x0][0x28] ;  /* 0x00000a00ff017b82 */ /* 0x000fe20000000800 */
[----:B------:R-:W1:Y:S07]  /*0010*/  S2R R0, SR_TID.X ;  /* 0x0000000000007919 */ /* 0x000e6e0000002100 */
[----:B------:R-:W2:Y:S01]  /*0020*/  LDC.64 R2, c[0x0][0x210] ;  /* 0x00008400ff027b82 */ /* 0x000ea20000000a00 */
[----:B------:R-:W-:Y:S01]  /*0030*/  ULDC.64 UR4, c[0x0][0x208] ;  /* 0x0000820000047ab9 */ /* 0x000fe20000000a00 */
[----:B------:R-:W3:Y:S06]  /*0040*/  S2R R7, SR_CTAID.X ;  /* 0x0000000000077919 */ /* 0x000eec0000002500 */
[----:B------:R-:W4:Y:S01]  /*0050*/  LDC.64 R4, c[0x0][0x218] ;  /* 0x00008600ff047b82 */ /* 0x000f220000000a00 */
[----:B-1----:R-:W-:Y:S01]  /*0060*/  LOP3.LUT R0, R0, 0x7f, RZ, 0xc0, !PT ;  /* 0x0000007f00007812 */ /* 0x002fe200078ec0ff */
[----:B----4-:R-:W4:Y:S03]  /*0070*/  LDG.E R5, desc[UR4][R4.64] ;  /* 0x0000000404057981 */ /* 0x010f26000c1e1900 */
[----:B---3--:R-:W-:-:S05]  /*0080*/  LEA R7, R7, R0, 0x7 ;  /* 0x0000000007077211 */ /* 0x008fca00078e38ff */
[----:B--2---:R-:W-:-:S05]  /*0090*/  IMAD.WIDE R2, R7, 0x4, R2 ;  /* 0x0000000407027825 */ /* 0x004fca00078e0202 */
[----:B------:R-:W4:Y:S02]  /*00a0*/  LDG.E R0, desc[UR4][R2.64] ;  /* 0x0000000402007981 */ /* 0x000f24000c1e1900 */
[----:B----4-:R-:W-:-:S05]  /*00b0*/  FADD R7, R0, R5 ;  /* 0x0000000500077221 */ /* 0x010fca0000000000 */
[----:B------:R-:W-:Y:S01]  /*00c0*/  STG.E desc[UR4][R2.64], R7 ;  /* 0x0000000702007986 */ /* 0x000fe2000c101904 */
[----:B------:R-:W-:Y:S05]  /*00d0*/  EXIT ;  /* 0x000000000000794d */ /* 0x000fea0003800000 */
.L_x_0:
[----:B------:R-:W-:-:S00]  /*00e0*/  BRA `(.L_x_0) ;  /* 0xfffffffc00fc7947 */ /* 0x000fc0000383ffff */
[----:B------:R-:W-:-:S00]  /*00f0*/  NOP ;  /* 0x0000000000007918 */ /* 0x000fc00000000000 */
        /* <DEDUP_REMOVED lines=8> */
.L_x_1:


//--------------------- .nv.constant0.triton_poi_fused_convolution_33 --------------------------
	.section	.nv.constant0.triton_poi_fused_convolution_33,"a",@progbits
	.sectionflags	@""
	.align	4
.nv.constant0.triton_poi_fused_convolution_33:
	.zero		548
